//
// Generated by NVIDIA NVVM Compiler
//
// Compiler Build ID: CL-36424714
// Cuda compilation tools, release 13.0, V13.0.88
// Based on NVVM 20.0.0
//

.version 9.0
.target sm_100
.address_size 64

	// .globl	_Z11join_kernelPjS_mm
// _ZZ11join_kernelPjS_mmE7s_pool1 has been demoted
// _ZZ11join_kernelPjS_mmE7s_pool3 has been demoted
// _ZZ12accessTimeMyPjS_jmE13indexForIndex has been demoted

.visible .entry _Z11join_kernelPjS_mm(
	.param .u64 .ptr .align 1 _Z11join_kernelPjS_mm_param_0,
	.param .u64 .ptr .align 1 _Z11join_kernelPjS_mm_param_1,
	.param .u64 _Z11join_kernelPjS_mm_param_2,
	.param .u64 _Z11join_kernelPjS_mm_param_3
)
{
	.reg .pred 	%p<13>;
	.reg .b32 	%r<59>;
	.reg .b64 	%rd<11>;
	// demoted variable
	.shared .align 4 .b8 _ZZ11join_kernelPjS_mmE7s_pool1[1024];
	// demoted variable
	.shared .align 4 .b8 _ZZ11join_kernelPjS_mmE7s_pool3[1024];
	ld.param.u64 	%rd3, [_Z11join_kernelPjS_mm_param_0];
	ld.param.u64 	%rd5, [_Z11join_kernelPjS_mm_param_1];
	ld.param.u64 	%rd4, [_Z11join_kernelPjS_mm_param_3];
	cvta.to.global.u64 	%rd6, %rd5;
	mov.u32 	%r1, %tid.x;
	mul.wide.u32 	%rd7, %r1, 4;
	add.s64 	%rd1, %rd6, %rd7;
	ld.global.u32 	%r2, [%rd1];
	ld.global.u32 	%r3, [%rd1+128];
	and.b32  	%r4, %r1, 31;
	setp.eq.s64 	%p2, %rd4, 0;
	mov.b32 	%r57, 0;
	mov.u32 	%r58, %r57;
	@%p2 bra 	$L__BB0_8;
	and.b32  	%r24, %r1, 992;
	or.b32  	%r25, %r24, %r4;
	shl.b32 	%r26, %r25, 2;
	mov.u32 	%r27, _ZZ11join_kernelPjS_mmE7s_pool1;
	add.s32 	%r5, %r27, %r26;
	shl.b32 	%r28, %r1, 2;
	and.b32  	%r29, %r28, 3968;
	mov.u32 	%r30, _ZZ11join_kernelPjS_mmE7s_pool3;
	add.s32 	%r6, %r30, %r29;
	setp.lt.u32 	%p3, %r4, 30;
	and.b32  	%r31, %r1, 1;
	setp.eq.b32 	%p4, %r31, 1;
	not.pred 	%p5, %p4;
	and.pred  	%p1, %p3, %p5;
	ld.shared.u32 	%r55, [%r6];
	cvta.to.global.u64 	%rd2, %rd3;
	mov.b32 	%r54, 1;
	mov.b32 	%r58, 0;
	not.pred 	%p8, %p1;
	mov.u32 	%r57, %r58;
$L__BB0_2:
	setp.ne.s32 	%p6, %r4, 0;
	mul.lo.s32 	%r32, %r54, 1540483477;
	shr.u32 	%r33, %r32, 24;
	xor.b32  	%r34, %r33, %r32;
	mul.lo.s32 	%r35, %r34, 1540483477;
	xor.b32  	%r36, %r35, -2009585351;
	shr.u32 	%r37, %r36, 13;
	xor.b32  	%r38, %r37, %r36;
	mul.lo.s32 	%r39, %r38, 1540483477;
	shr.u32 	%r40, %r39, 15;
	xor.b32  	%r41, %r40, %r39;
	shl.b32 	%r42, %r41, 5;
	and.b32  	%r43, %r42, 131040;
	or.b32  	%r44, %r43, %r4;
	mul.wide.u32 	%rd8, %r44, 4;
	add.s64 	%rd9, %rd2, %rd8;
	ld.global.u32 	%r12, [%rd9];
	@%p6 bra 	$L__BB0_4;
	mov.b32 	%r55, -1;
	st.shared.u32 	[%r6], %r55;
$L__BB0_4:
	setp.ne.s32 	%p7, %r12, %r54;
	or.pred  	%p9, %p8, %p7;
	@%p9 bra 	$L__BB0_6;
	ld.shared.u32 	%r55, [%r5+4];
	st.shared.u32 	[%r6], %r55;
	ld.shared.u32 	%r46, [%r5+12];
	st.shared.u32 	[%r6+4], %r46;
$L__BB0_6:
	setp.eq.s32 	%p10, %r55, -1;
	setp.ne.s32 	%p11, %r55, -1;
	selp.u32 	%r47, 1, 0, %p11;
	add.s32 	%r57, %r57, %r47;
	selp.u32 	%r48, 1, 0, %p10;
	add.s32 	%r58, %r58, %r48;
	add.s32 	%r54, %r54, 1;
	cvt.u64.u32 	%rd10, %r54;
	setp.ge.u64 	%p12, %rd4, %rd10;
	@%p12 bra 	$L__BB0_2;
	st.shared.u32 	[%r5], %r12;
$L__BB0_8:
	add.s32 	%r49, %r57, %r2;
	st.global.u32 	[%rd1], %r49;
	add.s32 	%r50, %r58, %r3;
	st.global.u32 	[%rd1+128], %r50;
	ret;

}
	// .globl	_Z4initPj
.visible .entry _Z4initPj(
	.param .u64 .ptr .align 1 _Z4initPj_param_0
)
{
	.reg .b32 	%r<6>;
	.reg .b64 	%rd<5>;

	ld.param.u64 	%rd1, [_Z4initPj_param_0];
	cvta.to.global.u64 	%rd2, %rd1;
	mov.u32 	%r1, %ctaid.x;
	mov.u32 	%r2, %ntid.x;
	mov.u32 	%r3, %tid.x;
	mad.lo.s32 	%r4, %r1, %r2, %r3;
	mul.wide.u32 	%rd3, %r4, 4;
	add.s64 	%rd4, %rd2, %rd3;
	mov.b32 	%r5, 0;
	st.global.u32 	[%rd4], %r5;
	ret;

}
	// .globl	_Z12accessTimeMyPjS_jm
.visible .entry _Z12accessTimeMyPjS_jm(
	.param .u64 .ptr .align 1 _Z12accessTimeMyPjS_jm_param_0,
	.param .u64 .ptr .align 1 _Z12accessTimeMyPjS_jm_param_1,
	.param .u32 _Z12accessTimeMyPjS_jm_param_2,
	.param .u64 _Z12accessTimeMyPjS_jm_param_3
)
{
	.reg .pred 	%p<24>;
	.reg .b32 	%r<101>;
	.reg .b64 	%rd<25>;
	// demoted variable
	.shared .align 4 .b8 _ZZ12accessTimeMyPjS_jmE13indexForIndex[2316];
	ld.param.u64 	%rd5, [_Z12accessTimeMyPjS_jm_param_0];
	ld.param.u64 	%rd6, [_Z12accessTimeMyPjS_jm_param_1];
	ld.param.u32 	%r40, [_Z12accessTimeMyPjS_jm_param_2];
	ld.param.u64 	%rd4, [_Z12accessTimeMyPjS_jm_param_3];
	cvta.to.global.u64 	%rd1, %rd5;
	cvta.to.global.u64 	%rd7, %rd6;
	mov.u32 	%r90, %tid.x;
	and.b32  	%r2, %r90, 31;
	shl.b32 	%r41, %r90, 2;
	cvt.u64.u32 	%rd8, %r41;
	and.b64  	%rd9, %rd8, 124;
	add.s64 	%rd2, %rd7, %rd9;
	ld.global.u32 	%r3, [%rd2];
	ld.global.u32 	%r4, [%rd2+128];
	shl.b32 	%r5, %r40, 1;
	add.s32 	%r6, %r5, 2;
	setp.ge.u32 	%p2, %r90, %r6;
	@%p2 bra 	$L__BB2_7;
	sub.s32 	%r42, %r5, %r90;
	add.s32 	%r7, %r42, 1;
	and.b32  	%r43, %r7, 96;
	setp.eq.s32 	%p3, %r43, 96;
	@%p3 bra 	$L__BB2_4;
	mov.u32 	%r45, _ZZ12accessTimeMyPjS_jmE13indexForIndex;
	add.s32 	%r88, %r45, %r41;
	shr.u32 	%r46, %r7, 5;
	add.s32 	%r47, %r46, 1;
	and.b32  	%r48, %r47, 3;
	neg.s32 	%r87, %r48;
$L__BB2_3:
	.pragma "nounroll";
	mul.wide.u32 	%rd10, %r90, 4;
	add.s64 	%rd11, %rd1, %rd10;
	ld.global.u32 	%r49, [%rd11];
	st.shared.u32 	[%r88], %r49;
	add.s32 	%r90, %r90, 32;
	add.s32 	%r88, %r88, 128;
	add.s32 	%r87, %r87, 1;
	setp.ne.s32 	%p4, %r87, 0;
	@%p4 bra 	$L__BB2_3;
$L__BB2_4:
	setp.lt.u32 	%p5, %r7, 96;
	@%p5 bra 	$L__BB2_7;
	add.s32 	%r92, %r90, 64;
	shl.b32 	%r50, %r90, 2;
	mov.u32 	%r51, _ZZ12accessTimeMyPjS_jmE13indexForIndex;
	add.s32 	%r52, %r50, %r51;
	add.s32 	%r91, %r52, 256;
$L__BB2_6:
	add.s32 	%r53, %r92, -64;
	mul.wide.u32 	%rd12, %r53, 4;
	add.s64 	%rd13, %rd1, %rd12;
	ld.global.u32 	%r54, [%rd13];
	st.shared.u32 	[%r91+-256], %r54;
	add.s32 	%r55, %r92, -32;
	mul.wide.u32 	%rd14, %r55, 4;
	add.s64 	%rd15, %rd1, %rd14;
	ld.global.u32 	%r56, [%rd15];
	st.shared.u32 	[%r91+-128], %r56;
	add.s32 	%r57, %r92, 32;
	mul.wide.u32 	%rd16, %r92, 4;
	add.s64 	%rd17, %rd1, %rd16;
	ld.global.u32 	%r58, [%rd17];
	st.shared.u32 	[%r91], %r58;
	mul.wide.u32 	%rd18, %r57, 4;
	add.s64 	%rd19, %rd1, %rd18;
	ld.global.u32 	%r59, [%rd19];
	st.shared.u32 	[%r91+128], %r59;
	add.s32 	%r21, %r92, 128;
	add.s32 	%r60, %r92, 64;
	add.s32 	%r91, %r91, 512;
	setp.lt.u32 	%p6, %r60, %r6;
	mov.u32 	%r92, %r21;
	@%p6 bra 	$L__BB2_6;
$L__BB2_7:
	setp.ne.s32 	%p7, %r2, 0;
	@%p7 bra 	$L__BB2_9;
	mov.b32 	%r61, 0;
	st.shared.u32 	[_ZZ12accessTimeMyPjS_jmE13indexForIndex+2312], %r61;
$L__BB2_9:
	setp.lt.u64 	%p8, %rd4, 2;
	mov.b32 	%r99, 0;
	mov.u32 	%r100, %r99;
	@%p8 bra 	$L__BB2_16;
	add.s32 	%r66, %r40, 31;
	and.b32  	%r23, %r66, -32;
	cvt.u64.u32 	%rd3, %r5;
	mov.b32 	%r100, 0;
	mov.b32 	%r94, 1;
	mov.u32 	%r99, %r100;
$L__BB2_11:
	setp.ge.u32 	%p10, %r2, %r23;
	mov.pred 	%p23, 0;
	mov.u32 	%r97, %r2;
	@%p10 bra 	$L__BB2_15;
	bra.uni 	$L__BB2_13;
$L__BB2_12:
	add.s32 	%r97, %r97, 32;
	setp.ge.u32 	%p21, %r97, %r23;
	@%p21 bra 	$L__BB2_15;
$L__BB2_13:
	shl.b32 	%r67, %r97, 2;
	mov.u32 	%r68, _ZZ12accessTimeMyPjS_jmE13indexForIndex;
	add.s32 	%r69, %r68, %r67;
	ld.shared.u32 	%r70, [%r69];
	shl.b32 	%r71, %r40, 2;
	add.s32 	%r72, %r69, %r71;
	ld.shared.u32 	%r73, [%r72+4];
	add.s32 	%r74, %r73, %r70;
	ld.shared.u32 	%r31, [%r72];
	sub.s32 	%r75, %r74, %r31;
	setp.lt.u32 	%p11, %r97, %r40;
	setp.ge.u32 	%p12, %r94, %r70;
	setp.lt.u32 	%p13, %r94, %r75;
	and.pred  	%p14, %p11, %p13;
	and.pred  	%p15, %p14, %p12;
	mov.b32 	%r77, -1;
	vote.sync.ballot.b32 	%r32, %p15, %r77;
	setp.eq.s32 	%p17, %r32, 0;
	@%p17 bra 	$L__BB2_12;
	sub.s32 	%r78, %r94, %r70;
	add.s32 	%r79, %r78, %r31;
	brev.b32 	%r80, %r32;
	bfind.shiftamt.u32 	%r81, %r80;
	shfl.sync.idx.b32	%r93|%p19, %r79, %r81, 31, -1;
	mov.pred 	%p23, -1;
$L__BB2_15:
	cvt.u64.u32 	%rd20, %r93;
	add.s64 	%rd21, %rd3, %rd20;
	shl.b64 	%rd22, %rd21, 2;
	add.s64 	%rd23, %rd1, %rd22;
	ld.global.u32 	%r82, [%rd23+8];
	selp.b32 	%r83, %r82, 0, %p23;
	add.s32 	%r99, %r83, %r99;
	selp.b32 	%r84, 0, %r82, %p23;
	add.s32 	%r100, %r84, %r100;
	add.s32 	%r94, %r94, 1;
	cvt.u64.u32 	%rd24, %r94;
	setp.gt.u64 	%p22, %rd4, %rd24;
	@%p22 bra 	$L__BB2_11;
$L__BB2_16:
	add.s32 	%r85, %r99, %r3;
	st.global.u32 	[%rd2], %r85;
	add.s32 	%r86, %r100, %r4;
	st.global.u32 	[%rd2+128], %r86;
	ret;

}


// ===== COMPILED SASS (sm_100) =====

	.target	sm_100

	.elftype	@"ET_EXEC"


//--------------------- .note.nv.tkinfo           --------------------------
	.section	.note.nv.tkinfo,"",@"SHT_NOTE"
	.sectionflags	@"SHF_NOTE_NV_TKINFO"
	.tkinfo
        /*0018*/ 	.word	0x00000002
        /*0030*/ 	.string	""
        /*0030*/ 	.string	"ptxas"
        /*0030*/ 	.string	"Cuda compilation tools, release 13.0, V13.0.88"
        /*0030*/ 	.string	"Build cuda_13.0.r13.0/compiler.36424714_0"
        /*0030*/ 	.string	"-arch sm_100 -m 64 "



//--------------------- .note.nv.cuinfo           --------------------------
	.section	.note.nv.cuinfo,"",@"SHT_NOTE"
	.sectionflags	@"SHF_NOTE_NV_CUINFO"
        /*0018*/ 	.short	0x0002
        /*001a*/ 	.short	0x0064
        /*001c*/ 	.short	0x0082
	.zero		2


//--------------------- .nv.info                  --------------------------
	.section	.nv.info,"",@"SHT_CUDA_INFO"
	.align	4


	//----- nvinfo : EIATTR_REGCOUNT
	.align		4
        /*0000*/ 	.byte	0x04, 0x2f
        /*0002*/ 	.short	(.L_1 - .L_0)
	.align		4
.L_0:
        /*0004*/ 	.word	index@(_Z11join_kernelPjS_mm)
        /*0008*/ 	.word	0x00000016


	//----- nvinfo : EIATTR_FRAME_SIZE
	.align		4
.L_1:
        /*000c*/ 	.byte	0x04, 0x11
        /*000e*/ 	.short	(.L_3 - .L_2)
	.align		4
.L_2:
        /*0010*/ 	.word	index@(_Z11join_kernelPjS_mm)
        /*0014*/ 	.word	0x00000000


	//----- nvinfo : EIATTR_REGCOUNT
	.align		4
.L_3:
        /*0018*/ 	.byte	0x04, 0x2f
        /*001a*/ 	.short	(.L_5 - .L_4)
	.align		4
.L_4:
        /*001c*/ 	.word	index@(_Z4initPj)
        /*0020*/ 	.word	0x00000008


	//----- nvinfo : EIATTR_FRAME_SIZE
	.align		4
.L_5:
        /*0024*/ 	.byte	0x04, 0x11
        /*0026*/ 	.short	(.L_7 - .L_6)
	.align		4
.L_6:
        /*0028*/ 	.word	index@(_Z4initPj)
        /*002c*/ 	.word	0x00000000


	//----- nvinfo : EIATTR_REGCOUNT
	.align		4
.L_7:
        /*0030*/ 	.byte	0x04, 0x2f
        /*0032*/ 	.short	(.L_9 - .L_8)
	.align		4
.L_8:
        /*0034*/ 	.word	index@(_Z12accessTimeMyPjS_jm)
        /*0038*/ 	.word	0x0000001a


	//----- nvinfo : EIATTR_FRAME_SIZE
	.align		4
.L_9:
        /*003c*/ 	.byte	0x04, 0x11
        /*003e*/ 	.short	(.L_11 - .L_10)
	.align		4
.L_10:
        /*0040*/ 	.word	index@(_Z12accessTimeMyPjS_jm)
        /*0044*/ 	.word	0x00000000


	//----- nvinfo : EIATTR_MIN_STACK_SIZE
	.align		4
.L_11:
        /*0048*/ 	.byte	0x04, 0x12
        /*004a*/ 	.short	(.L_13 - .L_12)
	.align		4
.L_12:
        /*004c*/ 	.word	index@(_Z12accessTimeMyPjS_jm)
        /*0050*/ 	.word	0x00000000


	//----- nvinfo : EIATTR_MIN_STACK_SIZE
	.align		4
.L_13:
        /*0054*/ 	.byte	0x04, 0x12
        /*0056*/ 	.short	(.L_15 - .L_14)
	.align		4
.L_14:
        /*0058*/ 	.word	index@(_Z4initPj)
        /*005c*/ 	.word	0x00000000


	//----- nvinfo : EIATTR_MIN_STACK_SIZE
	.align		4
.L_15:
        /*0060*/ 	.byte	0x04, 0x12
        /*0062*/ 	.short	(.L_17 - .L_16)
	.align		4
.L_16:
        /*0064*/ 	.word	index@(_Z11join_kernelPjS_mm)
        /*0068*/ 	.word	0x00000000
.L_17:


//--------------------- .nv.compat                --------------------------
	.section	.nv.compat,"",@"SHT_CUDA_COMPAT_INFO"
	.align	4
        /*0000*/ 	.byte	0x02, 0x09, 0x00, 0x00, 0x02, 0x02, 0x01, 0x00, 0x02, 0x05, 0x05, 0x00, 0x03, 0x07, 0x01, 0x01
        /*0010*/ 	.byte	0x02, 0x03, 0x00, 0x00, 0x02, 0x06, 0x01, 0x00, 0x04, 0x0b, 0x08, 0x00, 0x09, 0x00, 0x00, 0x00
        /*0020*/ 	.byte	0x00, 0x00, 0x00, 0x00


//--------------------- .nv.info._Z12accessTimeMyPjS_jm --------------------------
	.section	.nv.info._Z12accessTimeMyPjS_jm,"",@"SHT_CUDA_INFO"
	.sectionflags	@""
	.align	4


	//----- nvinfo : EIATTR_CUDA_API_VERSION
	.align		4
        /*0000*/ 	.byte	0x04, 0x37
        /*0002*/ 	.short	(.L_19 - .L_18)
.L_18:
        /*0004*/ 	.word	0x00000082


	//----- nvinfo : EIATTR_KPARAM_INFO
	.align		4
.L_19:
        /*0008*/ 	.byte	0x04, 0x17
        /*000a*/ 	.short	(.L_21 - .L_20)
.L_20:
        /*000c*/ 	.word	0x00000000
        /*0010*/ 	.short	0x0003
        /*0012*/ 	.short	0x0018
        /*0014*/ 	.byte	0x00, 0xf0, 0x21, 0x00


	//----- nvinfo : EIATTR_KPARAM_INFO
	.align		4
.L_21:
        /*0018*/ 	.byte	0x04, 0x17
        /*001a*/ 	.short	(.L_23 - .L_22)
.L_22:
        /*001c*/ 	.word	0x00000000
        /*0020*/ 	.short	0x0002
        /*0022*/ 	.short	0x0010
        /*0024*/ 	.byte	0x00, 0xf0, 0x11, 0x00


	//----- nvinfo : EIATTR_KPARAM_INFO
	.align		4
.L_23:
        /*0028*/ 	.byte	0x04, 0x17
        /*002a*/ 	.short	(.L_25 - .L_24)
.L_24:
        /*002c*/ 	.word	0x00000000
        /*0030*/ 	.short	0x0001
        /*0032*/ 	.short	0x0008
        /*0034*/ 	.byte	0x00, 0xf5, 0x21, 0x00


	//----- nvinfo : EIATTR_KPARAM_INFO
	.align		4
.L_25:
        /*0038*/ 	.byte	0x04, 0x17
        /*003a*/ 	.short	(.L_27 - .L_26)
.L_26:
        /*003c*/ 	.word	0x00000000
        /*0040*/ 	.short	0x0000
        /*0042*/ 	.short	0x0000
        /*0044*/ 	.byte	0x00, 0xf5, 0x21, 0x00


	//----- nvinfo : EIATTR_SPARSE_MMA_MASK
	.align		4
.L_27:
        /*0048*/ 	.byte	0x03, 0x50
        /*004a*/ 	.short	0x0000


	//----- nvinfo : EIATTR_MAXREG_COUNT
	.align		4
        /*004c*/ 	.byte	0x03, 0x1b
        /*004e*/ 	.short	0x00ff


	//----- nvinfo : EIATTR_MERCURY_ISA_VERSION
	.align		4
        /*0050*/ 	.byte	0x03, 0x5f
        /*0052*/ 	.short	0x0101


	//----- nvinfo : EIATTR_COOP_GROUP_MASK_REGIDS
	.align		4
        /*0054*/ 	.byte	0x04, 0x29
        /*0056*/ 	.short	(.L_29 - .L_28)


	//   ....[0]....
.L_28:
        /*0058*/ 	.word	0xffffffff


	//   ....[1]....
        /*005c*/ 	.word	0xffffffff


	//   ....[2]....
        /*0060*/ 	.word	0xffffffff


	//   ....[3]....
        /*0064*/ 	.word	0x05000010


	//   ....[4]....
        /*0068*/ 	.word	0x05000010


	//----- nvinfo : EIATTR_COOP_GROUP_INSTR_OFFSETS
	.align		4
.L_29:
        /*006c*/ 	.byte	0x04, 0x28
        /*006e*/ 	.short	(.L_31 - .L_30)


	//   ....[0]....
.L_30:
        /*0070*/ 	.word	0x000006a0


	//   ....[1]....
        /*0074*/ 	.word	0x000007c0


	//   ....[2]....
        /*0078*/ 	.word	0x00000840


	//   ....[3]....
        /*007c*/ 	.word	0x000009e0


	//   ....[4]....
        /*0080*/ 	.word	0x00000a50


	//----- nvinfo : EIATTR_VRC_CTA_INIT_COUNT
	.align		4
.L_31:
        /*0084*/ 	.byte	0x02, 0x4a
	.zero		1
	.zero		1


	//----- nvinfo : EIATTR_EXIT_INSTR_OFFSETS
	.align		4
        /*0088*/ 	.byte	0x04, 0x1c
        /*008a*/ 	.short	(.L_33 - .L_32)


	//   ....[0]....
.L_32:
        /*008c*/ 	.word	0x000009a0


	//----- nvinfo : EIATTR_CRS_STACK_SIZE
	.align		4
.L_33:
        /*0090*/ 	.byte	0x04, 0x1e
        /*0092*/ 	.short	(.L_35 - .L_34)
.L_34:
        /*0094*/ 	.word	0x00000000


	//----- nvinfo : EIATTR_CBANK_PARAM_SIZE
	.align		4
.L_35:
        /*0098*/ 	.byte	0x03, 0x19
        /*009a*/ 	.short	0x0020


	//----- nvinfo : EIATTR_PARAM_CBANK
	.align		4
        /*009c*/ 	.byte	0x04, 0x0a
        /*009e*/ 	.short	(.L_37 - .L_36)
	.align		4
.L_36:
        /*00a0*/ 	.word	index@(.nv.constant0._Z12accessTimeMyPjS_jm)
        /*00a4*/ 	.short	0x0380
        /*00a6*/ 	.short	0x0020


	//----- nvinfo : EIATTR_SW_WAR
	.align		4
.L_37:
        /*00a8*/ 	.byte	0x04, 0x36
        /*00aa*/ 	.short	(.L_39 - .L_38)
.L_38:
        /*00ac*/ 	.word	0x00000008
.L_39:


//--------------------- .nv.info._Z4initPj        --------------------------
	.section	.nv.info._Z4initPj,"",@"SHT_CUDA_INFO"
	.sectionflags	@""
	.align	4


	//----- nvinfo : EIATTR_CUDA_API_VERSION
	.align		4
        /*0000*/ 	.byte	0x04, 0x37
        /*0002*/ 	.short	(.L_41 - .L_40)
.L_40:
        /*0004*/ 	.word	0x00000082


	//----- nvinfo : EIATTR_KPARAM_INFO
	.align		4
.L_41:
        /*0008*/ 	.byte	0x04, 0x17
        /*000a*/ 	.short	(.L_43 - .L_42)
.L_42:
        /*000c*/ 	.word	0x00000000
        /*0010*/ 	.short	0x0000
        /*0012*/ 	.short	0x0000
        /*0014*/ 	.byte	0x00, 0xf5, 0x21, 0x00


	//----- nvinfo : EIATTR_SPARSE_MMA_MASK
	.align		4
.L_43:
        /*0018*/ 	.byte	0x03, 0x50
        /*001a*/ 	.short	0x0000


	//----- nvinfo : EIATTR_MAXREG_COUNT
	.align		4
        /*001c*/ 	.byte	0x03, 0x1b
        /*001e*/ 	.short	0x00ff


	//----- nvinfo : EIATTR_MERCURY_ISA_VERSION
	.align		4
        /*0020*/ 	.byte	0x03, 0x5f
        /*0022*/ 	.short	0x0101


	//----- nvinfo : EIATTR_VRC_CTA_INIT_COUNT
	.align		4
        /*0024*/ 	.byte	0x02, 0x4a
	.zero		1
	.zero		1


	//----- nvinfo : EIATTR_EXIT_INSTR_OFFSETS
	.align		4
        /*0028*/ 	.byte	0x04, 0x1c
        /*002a*/ 	.short	(.L_45 - .L_44)


	//   ....[0]....
.L_44:
        /*002c*/ 	.word	0x00000090


	//----- nvinfo : EIATTR_CBANK_PARAM_SIZE
	.align		4
.L_45:
        /*0030*/ 	.byte	0x03, 0x19
        /*0032*/ 	.short	0x0008


	//----- nvinfo : EIATTR_PARAM_CBANK
	.align		4
        /*0034*/ 	.byte	0x04, 0x0a
        /*0036*/ 	.short	(.L_47 - .L_46)
	.align		4
.L_46:
        /*0038*/ 	.word	index@(.nv.constant0._Z4initPj)
        /*003c*/ 	.short	0x0380
        /*003e*/ 	.short	0x0008


	//----- nvinfo : EIATTR_SW_WAR
	.align		4
.L_47:
        /*0040*/ 	.byte	0x04, 0x36
        /*0042*/ 	.short	(.L_49 - .L_48)
.L_48:
        /*0044*/ 	.word	0x00000008
.L_49:


//--------------------- .nv.info._Z11join_kernelPjS_mm --------------------------
	.section	.nv.info._Z11join_kernelPjS_mm,"",@"SHT_CUDA_INFO"
	.sectionflags	@""
	.align	4


	//----- nvinfo : EIATTR_CUDA_API_VERSION
	.align		4
        /*0000*/ 	.byte	0x04, 0x37
        /*0002*/ 	.short	(.L_51 - .L_50)
.L_50:
        /*0004*/ 	.word	0x00000082


	//----- nvinfo : EIATTR_KPARAM_INFO
	.align		4
.L_51:
        /*0008*/ 	.byte	0x04, 0x17
        /*000a*/ 	.short	(.L_53 - .L_52)
.L_52:
        /*000c*/ 	.word	0x00000000
        /*0010*/ 	.short	0x0003
        /*0012*/ 	.short	0x0018
        /*0014*/ 	.byte	0x00, 0xf0, 0x21, 0x00


	//----- nvinfo : EIATTR_KPARAM_INFO
	.align		4
.L_53:
        /*0018*/ 	.byte	0x04, 0x17
        /*001a*/ 	.short	(.L_55 - .L_54)
.L_54:
        /*001c*/ 	.word	0x00000000
        /*0020*/ 	.short	0x0002
        /*0022*/ 	.short	0x0010
        /*0024*/ 	.byte	0x00, 0xf0, 0x21, 0x00


	//----- nvinfo : EIATTR_KPARAM_INFO
	.align		4
.L_55:
        /*0028*/ 	.byte	0x04, 0x17
        /*002a*/ 	.short	(.L_57 - .L_56)
.L_56:
        /*002c*/ 	.word	0x00000000
        /*0030*/ 	.short	0x0001
        /*0032*/ 	.short	0x0008
        /*0034*/ 	.byte	0x00, 0xf5, 0x21, 0x00


	//----- nvinfo : EIATTR_KPARAM_INFO
	.align		4
.L_57:
        /*0038*/ 	.byte	0x04, 0x17
        /*003a*/ 	.short	(.L_59 - .L_58)
.L_58:
        /*003c*/ 	.word	0x00000000
        /*0040*/ 	.short	0x0000
        /*0042*/ 	.short	0x0000
        /*0044*/ 	.byte	0x00, 0xf5, 0x21, 0x00


	//----- nvinfo : EIATTR_SPARSE_MMA_MASK
	.align		4
.L_59:
        /*0048*/ 	.byte	0x03, 0x50
        /*004a*/ 	.short	0x0000


	//----- nvinfo : EIATTR_MAXREG_COUNT
	.align		4
        /*004c*/ 	.byte	0x03, 0x1b
        /*004e*/ 	.short	0x00ff


	//----- nvinfo : EIATTR_MERCURY_ISA_VERSION
	.align		4
        /*0050*/ 	.byte	0x03, 0x5f
        /*0052*/ 	.short	0x0101


	//----- nvinfo : EIATTR_VRC_CTA_INIT_COUNT
	.align		4
        /*0054*/ 	.byte	0x02, 0x4a
	.zero		1
	.zero		1


	//----- nvinfo : EIATTR_EXIT_INSTR_OFFSETS
	.align		4
        /*0058*/ 	.byte	0x04, 0x1c
        /*005a*/ 	.short	(.L_61 - .L_60)


	//   ....[0]....
.L_60:
        /*005c*/ 	.word	0x000004a0


	//----- nvinfo : EIATTR_CBANK_PARAM_SIZE
	.align		4
.L_61:
        /*0060*/ 	.byte	0x03, 0x19
        /*0062*/ 	.short	0x0020


	//----- nvinfo : EIATTR_PARAM_CBANK
	.align		4
        /*0064*/ 	.byte	0x04, 0x0a
        /*0066*/ 	.short	(.L_63 - .L_62)
	.align		4
.L_62:
        /*0068*/ 	.word	index@(.nv.constant0._Z11join_kernelPjS_mm)
        /*006c*/ 	.short	0x0380
        /*006e*/ 	.short	0x0020


	//----- nvinfo : EIATTR_SW_WAR
	.align		4
.L_63:
        /*0070*/ 	.byte	0x04, 0x36
        /*0072*/ 	.short	(.L_65 - .L_64)
.L_64:
        /*0074*/ 	.word	0x00000008
.L_65:


//--------------------- .nv.callgraph             --------------------------
	.section	.nv.callgraph,"",@"SHT_CUDA_CALLGRAPH"
	.align	4
	.sectionentsize	8
	.align		4
        /*0000*/ 	.word	0x00000000
	.align		4
        /*0004*/ 	.word	0xffffffff
	.align		4
        /*0008*/ 	.word	0x00000000
	.align		4
        /*000c*/ 	.word	0xfffffffe
	.align		4
        /*0010*/ 	.word	0x00000000
	.align		4
        /*0014*/ 	.word	0xfffffffd
	.align		4
        /*0018*/ 	.word	0x00000000
	.align		4
        /*001c*/ 	.word	0xfffffffc


//--------------------- .text._Z12accessTimeMyPjS_jm --------------------------
	.section	.text._Z12accessTimeMyPjS_jm,"ax",@progbits
	.align	128
        .global         _Z12accessTimeMyPjS_jm
        .type           _Z12accessTimeMyPjS_jm,@function
        .size           _Z12accessTimeMyPjS_jm,(.L_x_25 - _Z12accessTimeMyPjS_jm)
        .other          _Z12accessTimeMyPjS_jm,@"STO_CUDA_ENTRY STV_DEFAULT"
_Z12accessTimeMyPjS_jm:
.text._Z12accessTimeMyPjS_jm:
[----:B------:R-:W-:Y:S01]  /*0000*/  LDC R1, c[0x0][0x37c] ;  /* 0x0000df00ff017b82 */ /* 0x000fe20000000800 */
[----:B------:R-:W0:Y:S01]  /*0010*/  S2R R14, SR_TID.X ;  /* 0x00000000000e7919 */ /* 0x000e220000002100 */
[----:B------:R-:W1:Y:S06]  /*0020*/  LDCU.64 UR4, c[0x0][0x388] ;  /* 0x00007100ff0477ac */ /* 0x000e6c0008000a00 */
[----:B------:R-:W2:Y:S01]  /*0030*/  LDC R7, c[0x0][0x390] ;  /* 0x0000e400ff077b82 */ /* 0x000ea20000000800 */
[----:B------:R-:W3:Y:S01]  /*0040*/  LDCU.64 UR6, c[0x0][0x358] ;  /* 0x00006b00ff0677ac */ /* 0x000ee20008000a00 */
[----:B0-----:R-:W-:-:S05]  /*0050*/  IMAD.SHL.U32 R11, R14, 0x4, RZ ;  /* 0x000000040e0b7824 */ /* 0x001fca00078e00ff */
[----:B------:R-:W-:-:S04]  /*0060*/  LOP3.LUT R2, R11, 0x7c, RZ, 0xc0, !PT ;  /* 0x0000007c0b027812 */ /* 0x000fc800078ec0ff */
[----:B-1----:R-:W-:-:S05]  /*0070*/  IADD3 R2, P0, PT, R2, UR4, RZ ;  /* 0x0000000402027c10 */ /* 0x002fca000ff1e0ff */
[----:B------:R-:W-:-:S05]  /*0080*/  IMAD.X R3, RZ, RZ, UR5, P0 ;  /* 0x00000005ff037e24 */ /* 0x000fca00080e06ff */
[----:B---3--:R0:W5:Y:S04]  /*0090*/  LDG.E R0, desc[UR6][R2.64] ;  /* 0x0000000602007981 */ /* 0x008168000c1e1900 */
[----:B------:R0:W5:Y:S01]  /*00a0*/  LDG.E R4, desc[UR6][R2.64+0x80] ;  /* 0x0000800602047981 */ /* 0x000162000c1e1900 */
[----:B--2---:R-:W-:Y:S01]  /*00b0*/  IMAD.SHL.U32 R5, R7, 0x2, RZ ;  /* 0x0000000207057824 */ /* 0x004fe200078e00ff */
[----:B------:R-:W-:Y:S01]  /*00c0*/  BSSY.RECONVERGENT B0, `(.L_x_0) ;  /* 0x0000038000007945 */ /* 0x000fe20003800200 */
[----:B------:R-:W-:Y:S02]  /*00d0*/  LOP3.LUT R6, R14, 0x1f, RZ, 0xc0, !PT ;  /* 0x0000001f0e067812 */ /* 0x000fe400078ec0ff */
[----:B------:R-:W-:-:S05]  /*00e0*/  VIADD R10, R5, 0x2 ;  /* 0x00000002050a7836 */ /* 0x000fca0000000000 */
[----:B------:R-:W-:-:S13]  /*00f0*/  ISETP.GE.U32.AND P0, PT, R14, R10, PT ;  /* 0x0000000a0e00720c */ /* 0x000fda0003f06070 */
[----:B0-----:R-:W-:Y:S05]  /*0100*/  @P0 BRA `(.L_x_1) ;  /* 0x0000000000cc0947 */ /* 0x001fea0003800000 */
[----:B------:R-:W-:Y:S01]  /*0110*/  IADD3 R12, PT, PT, R5, 0x1, -R14 ;  /* 0x00000001050c7810 */ /* 0x000fe20007ffe80e */
[----:B------:R-:W-:Y:S03]  /*0120*/  BSSY.RECONVERGENT B1, `(.L_x_2) ;  /* 0x0000015000017945 */ /* 0x000fe60003800200 */
[C---:B------:R-:W-:Y:S02]  /*0130*/  LOP3.LUT R8, R12.reuse, 0x60, RZ, 0xc0, !PT ;  /* 0x000000600c087812 */ /* 0x040fe400078ec0ff */
[----:B------:R-:W-:Y:S02]  /*0140*/  ISETP.GE.U32.AND P0, PT, R12, 0x60, PT ;  /* 0x000000600c00780c */ /* 0x000fe40003f06070 */
[----:B------:R-:W-:-:S13]  /*0150*/  ISETP.NE.AND P1, PT, R8, 0x60, PT ;  /* 0x000000600800780c */ /* 0x000fda0003f25270 */
[----:B------:R-:W-:Y:S05]  /*0160*/  @!P1 BRA `(.L_x_3) ;  /* 0x0000000000409947 */ /* 0x000fea0003800000 */
[----:B------:R-:W0:Y:S01]  /*0170*/  S2UR UR5, SR_CgaCtaId ;  /* 0x00000000000579c3 */ /* 0x000e220000008800 */
[----:B------:R-:W-:Y:S01]  /*0180*/  LEA.HI R12, R12, 0x1, RZ, 0x1b ;  /* 0x000000010c0c7811 */ /* 0x000fe200078fd8ff */
[----:B------:R-:W-:-:S03]  /*0190*/  UMOV UR4, 0x400 ;  /* 0x0000040000047882 */ /* 0x000fc60000000000 */
[----:B------:R-:W-:-:S03]  /*01a0*/  LOP3.LUT R12, R12, 0x3, RZ, 0xc0, !PT ;  /* 0x000000030c0c7812 */ /* 0x000fc600078ec0ff */
[----:B------:R-:W1:Y:S02]  /*01b0*/  LDC.64 R8, c[0x0][0x380] ;  /* 0x0000e000ff087b82 */ /* 0x000e640000000a00 */
[----:B------:R-:W-:Y:S01]  /*01c0*/  IMAD.MOV R15, RZ, RZ, -R12 ;  /* 0x000000ffff0f7224 */ /* 0x000fe200078e0a0c */
[----:B0-----:R-:W-:-:S06]  /*01d0*/  ULEA UR4, UR5, UR4, 0x18 ;  /* 0x0000000405047291 */ /* 0x001fcc000f8ec0ff */
[----:B------:R-:W-:-:S07]  /*01e0*/  VIADD R11, R11, UR4 ;  /* 0x000000040b0b7c36 */ /* 0x000fce0008000000 */
.L_x_4:
[----:B-1----:R-:W-:-:S06]  /*01f0*/  IMAD.WIDE.U32 R12, R14, 0x4, R8 ;  /* 0x000000040e0c7825 */ /* 0x002fcc00078e0008 */
[----:B------:R-:W2:Y:S01]  /*0200*/  LDG.E R12, desc[UR6][R12.64] ;  /* 0x000000060c0c7981 */ /* 0x000ea2000c1e1900 */
[----:B------:R-:W-:Y:S02]  /*0210*/  VIADD R15, R15, 0x1 ;  /* 0x000000010f0f7836 */ /* 0x000fe40000000000 */
[----:B------:R-:W-:-:S03]  /*0220*/  VIADD R14, R14, 0x20 ;  /* 0x000000200e0e7836 */ /* 0x000fc60000000000 */
[----:B------:R-:W-:Y:S01]  /*0230*/  ISETP.NE.AND P1, PT, R15, RZ, PT ;  /* 0x000000ff0f00720c */ /* 0x000fe20003f25270 */
[----:B--2---:R0:W-:Y:S02]  /*0240*/  STS [R11], R12 ;  /* 0x0000000c0b007388 */ /* 0x0041e40000000800 */
[----:B0-----:R-:W-:-:S10]  /*0250*/  VIADD R11, R11, 0x80 ;  /* 0x000000800b0b7836 */ /* 0x001fd40000000000 */
[----:B------:R-:W-:Y:S05]  /*0260*/  @P1 BRA `(.L_x_4) ;  /* 0xfffffffc00e01947 */ /* 0x000fea000383ffff */
.L_x_3:
[----:B------:R-:W-:Y:S05]  /*0270*/  BSYNC.RECONVERGENT B1 ;  /* 0x0000000000017941 */ /* 0x000fea0003800200 */
.L_x_2:
[----:B------:R-:W-:Y:S05]  /*0280*/  @!P0 BRA `(.L_x_1) ;  /* 0x00000000006c8947 */ /* 0x000fea0003800000 */
[----:B------:R-:W0:Y:S01]  /*0290*/  S2UR UR5, SR_CgaCtaId ;  /* 0x00000000000579c3 */ /* 0x000e220000008800 */
[----:B------:R-:W-:Y:S01]  /*02a0*/  UMOV UR4, 0x400 ;  /* 0x0000040000047882 */ /* 0x000fe20000000000 */
[----:B------:R-:W-:-:S06]  /*02b0*/  VIADD R21, R14, 0x40 ;  /* 0x000000400e157836 */ /* 0x000fcc0000000000 */
[----:B------:R-:W1:Y:S01]  /*02c0*/  LDC.64 R8, c[0x0][0x380] ;  /* 0x0000e000ff087b82 */ /* 0x000e620000000a00 */
[----:B0-----:R-:W-:-:S06]  /*02d0*/  ULEA UR4, UR5, UR4, 0x18 ;  /* 0x0000000405047291 */ /* 0x001fcc000f8ec0ff */
[----:B------:R-:W-:-:S05]  /*02e0*/  LEA R11, R14, UR4, 0x2 ;  /* 0x000000040e0b7c11 */ /* 0x000fca000f8e10ff */
[----:B------:R-:W-:-:S07]  /*02f0*/  VIADD R11, R11, 0x100 ;  /* 0x000001000b0b7836 */ /* 0x000fce0000000000 */
.L_x_5:
[C---:B------:R-:W-:Y:S02]  /*0300*/  VIADD R19, R21.reuse, 0xffffffc0 ;  /* 0xffffffc015137836 */ /* 0x040fe40000000000 */
[C---:B------:R-:W-:Y:S02]  /*0310*/  VIADD R17, R21.reuse, 0xffffffe0 ;  /* 0xffffffe015117836 */ /* 0x040fe40000000000 */
[----:B------:R-:W-:Y:S02]  /*0320*/  VIADD R15, R21, 0x20 ;  /* 0x00000020150f7836 */ /* 0x000fe40000000000 */
[----:B-1----:R-:W-:-:S04]  /*0330*/  IMAD.WIDE.U32 R18, R19, 0x4, R8 ;  /* 0x0000000413127825 */ /* 0x002fc800078e0008 */
[--C-:B------:R-:W-:Y:S02]  /*0340*/  IMAD.WIDE.U32 R16, R17, 0x4, R8.reuse ;  /* 0x0000000411107825 */ /* 0x100fe400078e0008 */
[----:B------:R-:W2:Y:S02]  /*0350*/  LDG.E R18, desc[UR6][R18.64] ;  /* 0x0000000612127981 */ /* 0x000ea4000c1e1900 */
[--C-:B------:R-:W-:Y:S02]  /*0360*/  IMAD.WIDE.U32 R14, R15, 0x4, R8.reuse ;  /* 0x000000040f0e7825 */ /* 0x100fe400078e0008 */
[----:B------:R-:W3:Y:S02]  /*0370*/  LDG.E R16, desc[UR6][R16.64] ;  /* 0x0000000610107981 */ /* 0x000ee4000c1e1900 */
[C---:B------:R-:W-:Y:S02]  /*0380*/  IMAD.WIDE.U32 R12, R21.reuse, 0x4, R8 ;  /* 0x00000004150c7825 */ /* 0x040fe400078e0008 */
[----:B------:R-:W4:Y:S04]  /*0390*/  LDG.E R14, desc[UR6][R14.64] ;  /* 0x000000060e0e7981 */ /* 0x000f28000c1e1900 */
[----:B------:R-:W4:Y:S01]  /*03a0*/  LDG.E R12, desc[UR6][R12.64] ;  /* 0x000000060c0c7981 */ /* 0x000f22000c1e1900 */
[----:B------:R-:W-:-:S05]  /*03b0*/  VIADD R23, R21, 0x40 ;  /* 0x0000004015177836 */ /* 0x000fca0000000000 */
[----:B------:R-:W-:Y:S01]  /*03c0*/  ISETP.GE.U32.AND P0, PT, R23, R10, PT ;  /* 0x0000000a1700720c */ /* 0x000fe20003f06070 */
[----:B------:R-:W-:Y:S01]  /*03d0*/  VIADD R21, R21, 0x80 ;  /* 0x0000008015157836 */ /* 0x000fe20000000000 */
[----:B--2---:R-:W-:Y:S04]  /*03e0*/  STS [R11+-0x100], R18 ;  /* 0xffff00120b007388 */ /* 0x004fe80000000800 */
[----:B---3--:R-:W-:Y:S04]  /*03f0*/  STS [R11+-0x80], R16 ;  /* 0xffff80100b007388 */ /* 0x008fe80000000800 */
[----:B----4-:R-:W-:Y:S04]  /*0400*/  STS [R11+0x80], R14 ;  /* 0x0000800e0b007388 */ /* 0x010fe80000000800 */
[----:B------:R0:W-:Y:S02]  /*0410*/  STS [R11], R12 ;  /* 0x0000000c0b007388 */ /* 0x0001e40000000800 */
[----:B0-----:R-:W-:Y:S01]  /*0420*/  VIADD R11, R11, 0x200 ;  /* 0x000002000b0b7836 */ /* 0x001fe20000000000 */
[----:B------:R-:W-:Y:S06]  /*0430*/  @!P0 BRA `(.L_x_5) ;  /* 0xfffffffc00b08947 */ /* 0x000fec000383ffff */
.L_x_1:
[----:B------:R-:W-:Y:S05]  /*0440*/  BSYNC.RECONVERGENT B0 ;  /* 0x0000000000007941 */ /* 0x000fea0003800200 */
.L_x_0:
[----:B------:R-:W-:Y:S01]  /*0450*/  ISETP.NE.AND P0, PT, R6, RZ, PT ;  /* 0x000000ff0600720c */ /* 0x000fe20003f05270 */
[----:B------:R-:W0:Y:S01]  /*0460*/  LDCU.64 UR4, c[0x0][0x398] ;  /* 0x00007300ff0477ac */ /* 0x000e220008000a00 */
[----:B------:R-:W-:-:S11]  /*0470*/  IMAD.MOV.U32 R11, RZ, RZ, RZ ;  /* 0x000000ffff0b7224 */ /* 0x000fd600078e00ff */
[----:B------:R-:W1:Y:S01]  /*0480*/  @!P0 S2R R9, SR_CgaCtaId ;  /* 0x0000000000098919 */ /* 0x000e620000008800 */
[----:B------:R-:W-:Y:S01]  /*0490*/  @!P0 MOV R8, 0x400 ;  /* 0x0000040000088802 */ /* 0x000fe20000000f00 */
[----:B0-----:R-:W-:-:S04]  /*04a0*/  UISETP.GE.U32.AND UP0, UPT, UR4, 0x2, UPT ;  /* 0x000000020400788c */ /* 0x001fc8000bf06070 */
[----:B------:R-:W-:Y:S01]  /*04b0*/  UISETP.GE.U32.AND.EX UP0, UPT, UR5, URZ, UPT, UP0 ;  /* 0x000000ff0500728c */ /* 0x000fe2000bf06100 */
[----:B-1----:R-:W-:Y:S01]  /*04c0*/  @!P0 LEA R8, R9, R8, 0x18 ;  /* 0x0000000809088211 */ /* 0x002fe200078ec0ff */
[----:B------:R-:W-:-:S04]  /*04d0*/  IMAD.MOV.U32 R9, RZ, RZ, RZ ;  /* 0x000000ffff097224 */ /* 0x000fc800078e00ff */
[----:B------:R0:W-:Y:S03]  /*04e0*/  @!P0 STS [R8+0x908], RZ ;  /* 0x000908ff08008388 */ /* 0x0001e60000000800 */
[----:B------:R-:W-:Y:S05]  /*04f0*/  BRA.U !UP0, `(.L_x_6) ;  /* 0x0000000508187547 */ /* 0x000fea000b800000 */
[----:B------:R-:W-:Y:S01]  /*0500*/  VIADD R13, R7, 0x1f ;  /* 0x0000001f070d7836 */ /* 0x000fe20000000000 */
[----:B------:R-:W-:Y:S01]  /*0510*/  BSSY B1, `(.L_x_6) ;  /* 0x0000044000017945 */ /* 0x000fe20003800000 */
[----:B------:R-:W-:Y:S02]  /*0520*/  IMAD.MOV.U32 R11, RZ, RZ, RZ ;  /* 0x000000ffff0b7224 */ /* 0x000fe400078e00ff */
[----:B------:R-:W-:Y:S01]  /*0530*/  IMAD.MOV.U32 R7, RZ, RZ, 0x1 ;  /* 0x00000001ff077424 */ /* 0x000fe200078e00ff */
[----:B------:R-:W-:Y:S01]  /*0540*/  LOP3.LUT R13, R13, 0xffffffe0, RZ, 0xc0, !PT ;  /* 0xffffffe00d0d7812 */ /* 0x000fe200078ec0ff */
[----:B------:R-:W-:-:S07]  /*0550*/  IMAD.MOV.U32 R9, RZ, RZ, RZ ;  /* 0x000000ffff097224 */ /* 0x000fce00078e00ff */
.L_x_13:
[----:B------:R-:W-:Y:S01]  /*0560*/  ISETP.GE.U32.AND P1, PT, R6, R13, PT ;  /* 0x0000000d0600720c */ /* 0x000fe20003f26070 */
[----:B------:R-:W-:Y:S01]  /*0570*/  BSSY B0, `(.L_x_7) ;  /* 0x000002e000007945 */ /* 0x000fe20003800000 */
[----:B------:R-:W-:-:S11]  /*0580*/  PLOP3.LUT P0, PT, PT, PT, PT, 0x8, 0x80 ;  /* 0x000000000080781c */ /* 0x000fd60003f0e170 */
[----:B------:R-:W-:Y:S05]  /*0590*/  @P1 BRA `(.L_x_8) ;  /* 0x0000000000ac1947 */ /* 0x000fea0003800000 */
[----:B------:R-:W1:Y:S01]  /*05a0*/  S2R R17, SR_CgaCtaId ;  /* 0x0000000000117919 */ /* 0x000e620000008800 */
[----:B------:R-:W2:Y:S01]  /*05b0*/  LDC R19, c[0x0][0x390] ;  /* 0x0000e400ff137b82 */ /* 0x000ea20000000800 */
[----:B------:R-:W-:Y:S01]  /*05c0*/  MOV R10, 0x400 ;  /* 0x00000400000a7802 */ /* 0x000fe20000000f00 */
[----:B------:R-:W-:Y:S01]  /*05d0*/  IMAD.MOV.U32 R15, RZ, RZ, R6 ;  /* 0x000000ffff0f7224 */ /* 0x000fe200078e0006 */
[----:B------:R-:W-:Y:S02]  /*05e0*/  UMOV UR4, 0xffffffff ;  /* 0xffffffff00047882 */ /* 0x000fe40000000000 */
[----:B-1----:R-:W-:-:S05]  /*05f0*/  LEA R10, R17, R10, 0x18 ;  /* 0x0000000a110a7211 */ /* 0x002fca00078ec0ff */
[----:B------:R-:W-:-:S04]  /*0600*/  IMAD R12, R15, 0x4, R10 ;  /* 0x000000040f0c7824 */ /* 0x000fc800078e020a */
[----:B--2---:R-:W-:Y:S01]  /*0610*/  IMAD R16, R19, 0x4, R12 ;  /* 0x0000000413107824 */ /* 0x004fe200078e020c */
[----:B------:R-:W-:Y:S04]  /*0620*/  LDS R14, [R12] ;  /* 0x000000000c0e7984 */ /* 0x000fe80000000800 */
[----:B------:R-:W-:Y:S04]  /*0630*/  LDS R17, [R16+0x4] ;  /* 0x0000040010117984 */ /* 0x000fe80000000800 */
[----:B------:R-:W1:Y:S02]  /*0640*/  LDS R18, [R16] ;  /* 0x0000000010127984 */ /* 0x000e640000000800 */
[----:B-1----:R-:W-:-:S04]  /*0650*/  IADD3 R20, PT, PT, -R18, R17, R14 ;  /* 0x0000001112147210 */ /* 0x002fc80007ffe10e */
[----:B------:R-:W-:-:S04]  /*0660*/  ISETP.GE.U32.AND P1, PT, R7, R20, PT ;  /* 0x000000140700720c */ /* 0x000fc80003f26070 */
[----:B------:R-:W-:-:S04]  /*0670*/  ISETP.LT.U32.AND P1, PT, R15, R19, !P1 ;  /* 0x000000130f00720c */ /* 0x000fc80004f21070 */
[----:B------:R-:W-:Y:S01]  /*0680*/  ISETP.GE.U32.AND P1, PT, R7, R14, P1 ;  /* 0x0000000e0700720c */ /* 0x000fe20000f26070 */
[----:B------:R-:W-:-:S12]  /*0690*/  BRA.DIV UR4, `(.L_x_9) ;  /* 0x0000000204c47947 */ /* 0x000fd8000b800000 */
[----:B------:R-:W-:-:S07]  /*06a0*/  VOTE.ANY R16, PT, P1 ;  /* 0x0000000000107806 */ /* 0x000fce00008e0100 */
.L_x_16:
[----:B------:R-:W1:Y:S01]  /*06b0*/  LDC R12, c[0x0][0x390] ;  /* 0x0000e400ff0c7b82 */ /* 0x000e620000000800 */
[----:B------:R-:W-:-:S13]  /*06c0*/  ISETP.NE.AND P1, PT, R16, RZ, PT ;  /* 0x000000ff1000720c */ /* 0x000fda0003f25270 */
[----:B------:R-:W-:Y:S05]  /*06d0*/  @P1 BRA `(.L_x_10) ;  /* 0x0000000000441947 */ /* 0x000fea0003800000 */
.L_x_12:
[----:B------:R-:W-:-:S05]  /*06e0*/  VIADD R15, R15, 0x20 ;  /* 0x000000200f0f7836 */ /* 0x000fca0000000000 */
[----:B------:R-:W-:-:S13]  /*06f0*/  ISETP.GE.U32.AND P1, PT, R15, R13, PT ;  /* 0x0000000d0f00720c */ /* 0x000fda0003f26070 */
[----:B------:R-:W-:Y:S05]  /*0700*/  @P1 BRA `(.L_x_8) ;  /* 0x0000000000501947 */ /* 0x000fea0003800000 */
[----:B------:R-:W-:Y:S01]  /*0710*/  IMAD R19, R15, 0x4, R10 ;  /* 0x000000040f137824 */ /* 0x000fe200078e020a */
[----:B------:R-:W-:-:S03]  /*0720*/  UMOV UR4, 0xffffffff ;  /* 0xffffffff00047882 */ /* 0x000fc60000000000 */
[----:B-1----:R-:W-:Y:S01]  /*0730*/  IMAD R20, R12, 0x4, R19 ;  /* 0x000000040c147824 */ /* 0x002fe200078e0213 */
        /* <DEDUP_REMOVED lines=9> */
.L_x_19:
[----:B------:R-:W-:-:S13]  /*07d0*/  ISETP.NE.AND P1, PT, R16, RZ, PT ;  /* 0x000000ff1000720c */ /* 0x000fda0003f25270 */
[----:B------:R-:W-:Y:S05]  /*07e0*/  @!P1 BRA `(.L_x_12) ;  /* 0xfffffffc00bc9947 */ /* 0x000fea000383ffff */
.L_x_10:
[----:B------:R-:W2:Y:S01]  /*07f0*/  BREV R16, R16 ;  /* 0x0000001000107301 */ /* 0x000ea20000000000 */
[----:B0-----:R-:W-:Y:S01]  /*0800*/  IADD3 R8, PT, PT, R18, R7, -R14 ;  /* 0x0000000712087210 */ /* 0x001fe20007ffe80e */
[----:B------:R-:W-:Y:S05]  /*0810*/  WARPSYNC.ALL ;  /* 0x0000000000007948 */ /* 0x000fea0003800000 */
[----:B------:R-:W-:Y:S01]  /*0820*/  PLOP3.LUT P0, PT, PT, PT, PT, 0x80, 0x8 ;  /* 0x000000000008781c */ /* 0x000fe20003f0f070 */
[----:B--2---:R-:W0:Y:S02]  /*0830*/  FLO.U32.SH R15, R16 ;  /* 0x00000010000f7300 */ /* 0x004e2400000e0400 */
[----:B0-----:R2:W3:Y:S10]  /*0840*/  SHFL.IDX PT, R8, R8, R15, 0x1f ;  /* 0x00001f0f08087589 */ /* 0x0014f400000e0000 */
.L_x_8:
[----:B------:R-:W-:Y:S05]  /*0850*/  BSYNC B0 ;  /* 0x0000000000007941 */ /* 0x000fea0003800000 */
.L_x_7:
[----:B------:R-:W4:Y:S01]  /*0860*/  LDCU.64 UR4, c[0x0][0x380] ;  /* 0x00007000ff0477ac */ /* 0x000f220008000a00 */
[----:B---3--:R-:W-:-:S05]  /*0870*/  IADD3 R10, P1, PT, R5, R8, RZ ;  /* 0x00000008050a7210 */ /* 0x008fca0007f3e0ff */
[----:B--2---:R-:W-:Y:S01]  /*0880*/  IMAD.X R15, RZ, RZ, RZ, P1 ;  /* 0x000000ffff0f7224 */ /* 0x004fe200008e06ff */
[----:B----4-:R-:W-:-:S04]  /*0890*/  LEA R14, P1, R10, UR4, 0x2 ;  /* 0x000000040a0e7c11 */ /* 0x010fc8000f8210ff */
[----:B------:R-:W-:Y:S01]  /*08a0*/  LEA.HI.X R15, R10, UR5, R15, 0x2, P1 ;  /* 0x000000050a0f7c11 */ /* 0x000fe200088f140f */
[----:B------:R-:W2:Y:S04]  /*08b0*/  LDCU.64 UR4, c[0x0][0x398] ;  /* 0x00007300ff0477ac */ /* 0x000ea80008000a00 */
[----:B------:R-:W3:Y:S01]  /*08c0*/  LDG.E R14, desc[UR6][R14.64+0x8] ;  /* 0x000008060e0e7981 */ /* 0x000ee2000c1e1900 */
[----:B------:R-:W-:-:S05]  /*08d0*/  VIADD R7, R7, 0x1 ;  /* 0x0000000107077836 */ /* 0x000fca0000000000 */
[----:B--2---:R-:W-:-:S04]  /*08e0*/  ISETP.GE.U32.AND P1, PT, R7, UR4, PT ;  /* 0x0000000407007c0c */ /* 0x004fc8000bf26070 */
[----:B------:R-:W-:Y:S02]  /*08f0*/  ISETP.GE.U32.AND.EX P1, PT, RZ, UR5, PT, P1 ;  /* 0x00000005ff007c0c */ /* 0x000fe4000bf26110 */
[C---:B---3--:R-:W-:Y:S02]  /*0900*/  SEL R10, R14.reuse, RZ, P0 ;  /* 0x000000ff0e0a7207 */ /* 0x048fe40000000000 */
[----:B-1----:R-:W-:-:S03]  /*0910*/  SEL R12, R14, RZ, !P0 ;  /* 0x000000ff0e0c7207 */ /* 0x002fc60004000000 */
[----:B------:R-:W-:Y:S02]  /*0920*/  IMAD.IADD R9, R10, 0x1, R9 ;  /* 0x000000010a097824 */ /* 0x000fe400078e0209 */
[----:B------:R-:W-:-:S04]  /*0930*/  IMAD.IADD R11, R12, 0x1, R11 ;  /* 0x000000010c0b7824 */ /* 0x000fc800078e020b */
[----:B------:R-:W-:Y:S05]  /*0940*/  @!P1 BRA `(.L_x_13) ;  /* 0xfffffffc00049947 */ /* 0x000fea000383ffff */
[----:B------:R-:W-:Y:S05]  /*0950*/  BSYNC B1 ;  /* 0x0000000000017941 */ /* 0x000fea0003800000 */
.L_x_6:
[----:B-----5:R-:W-:Y:S02]  /*0960*/  IMAD.IADD R9, R0, 0x1, R9 ;  /* 0x0000000100097824 */ /* 0x020fe400078e0209 */
[----:B------:R-:W-:-:S03]  /*0970*/  IMAD.IADD R11, R4, 0x1, R11 ;  /* 0x00000001040b7824 */ /* 0x000fc600078e020b */
[----:B------:R-:W-:Y:S04]  /*0980*/  STG.E desc[UR6][R2.64], R9 ;  /* 0x0000000902007986 */ /* 0x000fe8000c101906 */
[----:B------:R-:W-:Y:S01]  /*0990*/  STG.E desc[UR6][R2.64+0x80], R11 ;  /* 0x0000800b02007986 */ /* 0x000fe2000c101906 */
[----:B------:R-:W-:Y:S05]  /*09a0*/  EXIT ;  /* 0x000000000000794d */ /* 0x000fea0003800000 */
.L_x_9:
[----:B------:R-:W-:Y:S01]  /*09b0*/  BSSY B2, `(.L_x_14) ;  /* 0x0000005000027945 */ /* 0x000fe20003800000 */
[----:B------:R-:W-:-:S07]  /*09c0*/  IMAD.MOV.U32 R16, RZ, RZ, -0x1 ;  /* 0xffffffffff107424 */ /* 0x000fce00078e00ff */
[----:B0----5:R-:W-:Y:S05]  /*09d0*/  WARPSYNC.COLLECTIVE R16, `(.L_x_15) ;  /* 0x0000000010087348 */ /* 0x021fea0003c00000 */
[----:B------:R-:W-:Y:S01]  /*09e0*/  VOTE.ANY R16, PT, P1 ;  /* 0x0000000000107806 */ /* 0x000fe200008e0100 */
[----:B0----5:R-:W-:Y:S06]  /*09f0*/  ENDCOLLECTIVE ;  /* 0x000000000000791b */ /* 0x021fec0003800000 */
.L_x_15:
[----:B------:R-:W-:Y:S05]  /*0a00*/  BSYNC B2 ;  /* 0x0000000000027941 */ /* 0x000fea0003800000 */
.L_x_14:
[----:B------:R-:W-:Y:S05]  /*0a10*/  BRA `(.L_x_16) ;  /* 0xfffffffc00247947 */ /* 0x000fea000383ffff */
.L_x_11:
[----:B------:R-:W-:Y:S01]  /*0a20*/  BSSY B2, `(.L_x_17) ;  /* 0x0000005000027945 */ /* 0x000fe20003800000 */
[----:B------:R-:W-:-:S07]  /*0a30*/  IMAD.MOV.U32 R16, RZ, RZ, -0x1 ;  /* 0xffffffffff107424 */ /* 0x000fce00078e00ff */
[----:B0----5:R-:W-:Y:S05]  /*0a40*/  WARPSYNC.COLLECTIVE R16, `(.L_x_18) ;  /* 0x0000000010087348 */ /* 0x021fea0003c00000 */
[----:B------:R-:W-:Y:S01]  /*0a50*/  VOTE.ANY R16, PT, P1 ;  /* 0x0000000000107806 */ /* 0x000fe200008e0100 */
[----:B0----5:R-:W-:Y:S06]  /*0a60*/  ENDCOLLECTIVE ;  /* 0x000000000000791b */ /* 0x021fec0003800000 */
.L_x_18:
[----:B------:R-:W-:Y:S05]  /*0a70*/  BSYNC B2 ;  /* 0x0000000000027941 */ /* 0x000fea0003800000 */
.L_x_17:
[----:B------:R-:W-:Y:S05]  /*0a80*/  BRA `(.L_x_19) ;  /* 0xfffffffc00507947 */ /* 0x000fea000383ffff */
.L_x_20:
[----:B------:R-:W-:-:S00]  /*0a90*/  BRA `(.L_x_20) ;  /* 0xfffffffc00fc7947 */ /* 0x000fc0000383ffff */
[----:B------:R-:W-:-:S00]  /*0aa0*/  NOP ;  /* 0x0000000000007918 */ /* 0x000fc00000000000 */
        /* <DEDUP_REMOVED lines=13> */
.L_x_25:


//--------------------- .text._Z4initPj           --------------------------
	.section	.text._Z4initPj,"ax",@progbits
	.align	128
        .global         _Z4initPj
        .type           _Z4initPj,@function
        .size           _Z4initPj,(.L_x_26 - _Z4initPj)
        .other          _Z4initPj,@"STO_CUDA_ENTRY STV_DEFAULT"
_Z4initPj:
.text._Z4initPj:
[----:B------:R-:W-:Y:S01]  /*0000*/  LDC R1, c[0x0][0x37c] ;  /* 0x0000df00ff017b82 */ /* 0x000fe20000000800 */
[----:B------:R-:W0:Y:S07]  /*0010*/  S2R R0, SR_TID.X ;  /* 0x0000000000007919 */ /* 0x000e2e0000002100 */
[----:B------:R-:W0:Y:S01]  /*0020*/  S2UR UR6, SR_CTAID.X ;  /* 0x00000000000679c3 */ /* 0x000e220000002500 */
[----:B------:R-:W1:Y:S07]  /*0030*/  LDCU.64 UR4, c[0x0][0x358] ;  /* 0x00006b00ff0477ac */ /* 0x000e6e0008000a00 */
[----:B------:R-:W0:Y:S08]  /*0040*/  LDC R5, c[0x0][0x360] ;  /* 0x0000d800ff057b82 */ /* 0x000e300000000800 */
[----:B------:R-:W2:Y:S01]  /*0050*/  LDC.64 R2, c[0x0][0x380] ;  /* 0x0000e000ff027b82 */ /* 0x000ea20000000a00 */
[----:B0-----:R-:W-:-:S04]  /*0060*/  IMAD R5, R5, UR6, R0 ;  /* 0x0000000605057c24 */ /* 0x001fc8000f8e0200 */
[----:B--2---:R-:W-:-:S05]  /*0070*/  IMAD.WIDE.U32 R2, R5, 0x4, R2 ;  /* 0x0000000405027825 */ /* 0x004fca00078e0002 */
[----:B-1----:R-:W-:Y:S01]  /*0080*/  STG.E desc[UR4][R2.64], RZ ;  /* 0x000000ff02007986 */ /* 0x002fe2000c101904 */
[----:B------:R-:W-:Y:S05]  /*0090*/  EXIT ;  /* 0x000000000000794d */ /* 0x000fea0003800000 */
.L_x_21:
        /* <DEDUP_REMOVED lines=14> */
.L_x_26:


//--------------------- .text._Z11join_kernelPjS_mm --------------------------
	.section	.text._Z11join_kernelPjS_mm,"ax",@progbits
	.align	128
        .global         _Z11join_kernelPjS_mm
        .type           _Z11join_kernelPjS_mm,@function
        .size           _Z11join_kernelPjS_mm,(.L_x_27 - _Z11join_kernelPjS_mm)
        .other          _Z11join_kernelPjS_mm,@"STO_CUDA_ENTRY STV_DEFAULT"
_Z11join_kernelPjS_mm:
.text._Z11join_kernelPjS_mm:
[----:B------:R-:W-:Y:S01]  /*0000*/  LDC R1, c[0x0][0x37c] ;  /* 0x0000df00ff017b82 */ /* 0x000fe20000000800 */
[----:B------:R-:W0:Y:S07]  /*0010*/  S2R R0, SR_TID.X ;  /* 0x0000000000007919 */ /* 0x000e2e0000002100 */
[----:B------:R-:W0:Y:S01]  /*0020*/  LDC.64 R2, c[0x0][0x388] ;  /* 0x0000e200ff027b82 */ /* 0x000e220000000a00 */
[----:B------:R-:W1:Y:S01]  /*0030*/  LDCU.64 UR8, c[0x0][0x358] ;  /* 0x00006b00ff0877ac */ /* 0x000e620008000a00 */
[----:B------:R-:W2:Y:S01]  /*0040*/  LDCU.64 UR4, c[0x0][0x398] ;  /* 0x00007300ff0477ac */ /* 0x000ea20008000a00 */
[----:B0-----:R-:W-:-:S05]  /*0050*/  IMAD.WIDE.U32 R2, R0, 0x4, R2 ;  /* 0x0000000400027825 */ /* 0x001fca00078e0002 */
[----:B-1----:R0:W5:Y:S04]  /*0060*/  LDG.E R6, desc[UR8][R2.64] ;  /* 0x0000000802067981 */ /* 0x002168000c1e1900 */
[----:B------:R0:W5:Y:S01]  /*0070*/  LDG.E R7, desc[UR8][R2.64+0x80] ;  /* 0x0000800802077981 */ /* 0x000162000c1e1900 */
[----:B--2---:R-:W-:Y:S01]  /*0080*/  UISETP.NE.U32.AND UP0, UPT, UR4, URZ, UPT ;  /* 0x000000ff0400728c */ /* 0x004fe2000bf05070 */
[----:B------:R-:W-:Y:S02]  /*0090*/  IMAD.MOV.U32 R11, RZ, RZ, RZ ;  /* 0x000000ffff0b7224 */ /* 0x000fe400078e00ff */
[----:B------:R-:W-:Y:S01]  /*00a0*/  IMAD.MOV.U32 R14, RZ, RZ, RZ ;  /* 0x000000ffff0e7224 */ /* 0x000fe200078e00ff */
[----:B------:R-:W-:-:S09]  /*00b0*/  UISETP.NE.AND.EX UP0, UPT, UR5, URZ, UPT, UP0 ;  /* 0x000000ff0500728c */ /* 0x000fd2000bf05300 */
[----:B0-----:R-:W-:Y:S05]  /*00c0*/  BRA.U !UP0, `(.L_x_22) ;  /* 0x0000000108e47547 */ /* 0x001fea000b800000 */
[----:B------:R-:W0:Y:S01]  /*00d0*/  S2UR UR6, SR_CgaCtaId ;  /* 0x00000000000679c3 */ /* 0x000e220000008800 */
[----:B------:R-:W-:Y:S01]  /*00e0*/  UMOV UR4, 0x400 ;  /* 0x0000040000047882 */ /* 0x000fe20000000000 */
[C---:B------:R-:W-:Y:S01]  /*00f0*/  IMAD.SHL.U32 R8, R0.reuse, 0x4, RZ ;  /* 0x0000000400087824 */ /* 0x040fe200078e00ff */
[----:B------:R-:W-:Y:S01]  /*0100*/  UIADD3 UR5, UPT, UPT, UR4, 0x400, URZ ;  /* 0x0000040004057890 */ /* 0x000fe2000fffe0ff */
[C---:B------:R-:W-:Y:S01]  /*0110*/  LOP3.LUT R10, R0.reuse, 0x1, RZ, 0xc0, !PT ;  /* 0x00000001000a7812 */ /* 0x040fe200078ec0ff */
[----:B------:R-:W-:Y:S01]  /*0120*/  IMAD.MOV.U32 R12, RZ, RZ, 0x1 ;  /* 0x00000001ff0c7424 */ /* 0x000fe200078e00ff */
[----:B------:R-:W-:Y:S01]  /*0130*/  LOP3.LUT R11, R0, 0x3e0, RZ, 0xc0, !PT ;  /* 0x000003e0000b7812 */ /* 0x000fe200078ec0ff */
[----:B------:R-:W-:Y:S01]  /*0140*/  IMAD.MOV.U32 R14, RZ, RZ, RZ ;  /* 0x000000ffff0e7224 */ /* 0x000fe200078e00ff */
[----:B------:R-:W-:Y:S01]  /*0150*/  LOP3.LUT R8, R8, 0xf80, RZ, 0xc0, !PT ;  /* 0x00000f8008087812 */ /* 0x000fe200078ec0ff */
[----:B------:R-:W1:Y:S01]  /*0160*/  LDC.64 R4, c[0x0][0x380] ;  /* 0x0000e000ff047b82 */ /* 0x000e620000000a00 */
[----:B------:R-:W-:Y:S01]  /*0170*/  ISETP.NE.U32.AND P0, PT, R10, 0x1, PT ;  /* 0x000000010a00780c */ /* 0x000fe20003f05070 */
[----:B------:R-:W2:Y:S01]  /*0180*/  LDCU.64 UR10, c[0x0][0x398] ;  /* 0x00007300ff0a77ac */ /* 0x000ea20008000a00 */
[----:B------:R-:W-:-:S02]  /*0190*/  LOP3.LUT R10, R0, 0x1f, RZ, 0xc0, !PT ;  /* 0x0000001f000a7812 */ /* 0x000fc400078ec0ff */
[----:B------:R-:W-:Y:S01]  /*01a0*/  LOP3.LUT R13, R11, 0x1f, R0, 0xf8, !PT ;  /* 0x0000001f0b0d7812 */ /* 0x000fe200078ef800 */
[----:B------:R-:W-:Y:S01]  /*01b0*/  IMAD.MOV.U32 R11, RZ, RZ, RZ ;  /* 0x000000ffff0b7224 */ /* 0x000fe200078e00ff */
[----:B------:R-:W-:Y:S01]  /*01c0*/  ISETP.LT.U32.AND P0, PT, R10, 0x1e, P0 ;  /* 0x0000001e0a00780c */ /* 0x000fe20000701070 */
[----:B0-----:R-:W-:Y:S02]  /*01d0*/  ULEA UR5, UR6, UR5, 0x18 ;  /* 0x0000000506057291 */ /* 0x001fe4000f8ec0ff */
[----:B------:R-:W-:-:S06]  /*01e0*/  ULEA UR4, UR6, UR4, 0x18 ;  /* 0x0000000406047291 */ /* 0x000fcc000f8ec0ff */
[----:B------:R-:W-:Y:S01]  /*01f0*/  LEA R13, R13, UR4, 0x2 ;  /* 0x000000040d0d7c11 */ /* 0x000fe2000f8e10ff */
[----:B--2---:R0:W3:Y:S06]  /*0200*/  LDS R9, [R8+UR5] ;  /* 0x0000000508097984 */ /* 0x0040ec0008000800 */
.L_x_23:
[----:B------:R-:W-:-:S05]  /*0210*/  IMAD R15, R12, 0x5bd1e995, RZ ;  /* 0x5bd1e9950c0f7824 */ /* 0x000fca00078e02ff */
[----:B------:R-:W-:-:S04]  /*0220*/  SHF.R.U32.HI R16, RZ, 0x18, R15 ;  /* 0x00000018ff107819 */ /* 0x000fc8000001160f */
[----:B------:R-:W-:-:S05]  /*0230*/  LOP3.LUT R16, R16, R15, RZ, 0x3c, !PT ;  /* 0x0000000f10107212 */ /* 0x000fca00078e3cff */
[----:B------:R-:W-:-:S05]  /*0240*/  IMAD R16, R16, 0x5bd1e995, RZ ;  /* 0x5bd1e99510107824 */ /* 0x000fca00078e02ff */
[----:B------:R-:W-:-:S04]  /*0250*/  LOP3.LUT R16, R16, 0x88382939, RZ, 0x3c, !PT ;  /* 0x8838293910107812 */ /* 0x000fc800078e3cff */
[----:B------:R-:W-:-:S04]  /*0260*/  SHF.R.U32.HI R15, RZ, 0xd, R16 ;  /* 0x0000000dff0f7819 */ /* 0x000fc80000011610 */
[----:B------:R-:W-:-:S05]  /*0270*/  LOP3.LUT R15, R15, R16, RZ, 0x3c, !PT ;  /* 0x000000100f0f7212 */ /* 0x000fca00078e3cff */
[----:B------:R-:W-:-:S05]  /*0280*/  IMAD R15, R15, 0x5bd1e995, RZ ;  /* 0x5bd1e9950f0f7824 */ /* 0x000fca00078e02ff */
[----:B------:R-:W-:-:S04]  /*0290*/  SHF.R.U32.HI R16, RZ, 0xf, R15 ;  /* 0x0000000fff107819 */ /* 0x000fc8000001160f */
[----:B------:R-:W-:-:S05]  /*02a0*/  LOP3.LUT R16, R16, R15, RZ, 0x3c, !PT ;  /* 0x0000000f10107212 */ /* 0x000fca00078e3cff */
[----:B------:R-:W-:-:S05]  /*02b0*/  IMAD.SHL.U32 R16, R16, 0x20, RZ ;  /* 0x0000002010107824 */ /* 0x000fca00078e00ff */
[----:B------:R-:W-:-:S04]  /*02c0*/  LOP3.LUT R15, R16, 0x1ffe0, RZ, 0xc0, !PT ;  /* 0x0001ffe0100f7812 */ /* 0x000fc800078ec0ff */
[----:B------:R-:W-:-:S05]  /*02d0*/  LOP3.LUT R15, R15, 0x1f, R0, 0xf8, !PT ;  /* 0x0000001f0f0f7812 */ /* 0x000fca00078ef800 */
[----:B-1----:R-:W-:-:S05]  /*02e0*/  IMAD.WIDE.U32 R16, R15, 0x4, R4 ;  /* 0x000000040f107825 */ /* 0x002fca00078e0004 */
[----:B------:R1:W2:Y:S01]  /*02f0*/  LDG.E R18, desc[UR8][R16.64] ;  /* 0x0000000810127981 */ /* 0x0002a2000c1e1900 */
[----:B------:R-:W-:Y:S01]  /*0300*/  ISETP.NE.AND P2, PT, R10, RZ, PT ;  /* 0x000000ff0a00720c */ /* 0x000fe20003f45270 */
[----:B-1----:R-:W-:Y:S02]  /*0310*/  VIADD R16, R11, 0x1 ;  /* 0x000000010b107836 */ /* 0x002fe40000000000 */
[----:B------:R-:W-:-:S10]  /*0320*/  VIADD R17, R14, 0x1 ;  /* 0x000000010e117836 */ /* 0x000fd40000000000 */
[----:B------:R-:W-:Y:S02]  /*0330*/  @!P2 IMAD.MOV.U32 R19, RZ, RZ, -0x1 ;  /* 0xffffffffff13a424 */ /* 0x000fe400078e00ff */
[----:B---3--:R-:W-:-:S03]  /*0340*/  @!P2 IMAD.MOV.U32 R9, RZ, RZ, -0x1 ;  /* 0xffffffffff09a424 */ /* 0x008fc600078e00ff */
[----:B------:R-:W-:Y:S01]  /*0350*/  @!P2 STS [R8+UR5], R19 ;  /* 0x000000130800a988 */ /* 0x000fe20008000805 */
[----:B--2---:R-:W-:Y:S01]  /*0360*/  ISETP.NE.OR P1, PT, R18, R12, !P0 ;  /* 0x0000000c1200720c */ /* 0x004fe20004725670 */
[----:B------:R-:W-:-:S12]  /*0370*/  VIADD R12, R12, 0x1 ;  /* 0x000000010c0c7836 */ /* 0x000fd80000000000 */
[----:B------:R-:W1:Y:S04]  /*0380*/  @!P1 LDS R9, [R13+0x4] ;  /* 0x000004000d099984 */ /* 0x000e680000000800 */
[----:B-1----:R-:W-:Y:S01]  /*0390*/  @!P1 STS [R8+UR5], R9 ;  /* 0x0000000908009988 */ /* 0x002fe20008000805 */
[C---:B------:R-:W-:Y:S02]  /*03a0*/  ISETP.NE.AND P3, PT, R9.reuse, -0x1, PT ;  /* 0xffffffff0900780c */ /* 0x040fe40003f65270 */
[----:B------:R-:W-:Y:S01]  /*03b0*/  ISETP.NE.AND P2, PT, R9, -0x1, PT ;  /* 0xffffffff0900780c */ /* 0x000fe20003f45270 */
[----:B------:R-:W1:Y:S10]  /*03c0*/  @!P1 LDS R15, [R13+0xc] ;  /* 0x00000c000d0f9984 */ /* 0x000e740000000800 */
[----:B------:R-:W-:-:S02]  /*03d0*/  @P3 IMAD.MOV R17, RZ, RZ, R14 ;  /* 0x000000ffff113224 */ /* 0x000fc400078e020e */
[----:B------:R-:W-:Y:S02]  /*03e0*/  @!P2 IMAD.MOV R16, RZ, RZ, R11 ;  /* 0x000000ffff10a224 */ /* 0x000fe400078e020b */
[----:B------:R-:W-:Y:S02]  /*03f0*/  IMAD.MOV.U32 R14, RZ, RZ, R17 ;  /* 0x000000ffff0e7224 */ /* 0x000fe400078e0011 */
[----:B------:R-:W-:Y:S01]  /*0400*/  IMAD.MOV.U32 R11, RZ, RZ, R16 ;  /* 0x000000ffff0b7224 */ /* 0x000fe200078e0010 */
[----:B-1----:R2:W-:Y:S01]  /*0410*/  @!P1 STS [R8+UR5+0x4], R15 ;  /* 0x0000040f08009988 */ /* 0x0025e20008000805 */
[----:B------:R-:W-:-:S04]  /*0420*/  ISETP.GT.U32.AND P1, PT, R12, UR10, PT ;  /* 0x0000000a0c007c0c */ /* 0x000fc8000bf24070 */
[----:B------:R-:W-:-:S13]  /*0430*/  ISETP.GT.U32.AND.EX P1, PT, RZ, UR11, PT, P1 ;  /* 0x0000000bff007c0c */ /* 0x000fda000bf24110 */
[----:B--2---:R-:W-:Y:S05]  /*0440*/  @!P1 BRA `(.L_x_23) ;  /* 0xfffffffc00709947 */ /* 0x004fea000383ffff */
[----:B------:R1:W-:Y:S02]  /*0450*/  STS [R13], R18 ;  /* 0x000000120d007388 */ /* 0x0003e40000000800 */
.L_x_22:
[----:B-----5:R-:W-:Y:S02]  /*0460*/  IMAD.IADD R11, R6, 0x1, R11 ;  /* 0x00000001060b7824 */ /* 0x020fe400078e020b */
[----:B------:R-:W-:-:S03]  /*0470*/  IMAD.IADD R7, R7, 0x1, R14 ;  /* 0x0000000107077824 */ /* 0x000fc600078e020e */
[----:B------:R-:W-:Y:S04]  /*0480*/  STG.E desc[UR8][R2.64], R11 ;  /* 0x0000000b02007986 */ /* 0x000fe8000c101908 */
[----:B------:R-:W-:Y:S01]  /*0490*/  STG.E desc[UR8][R2.64+0x80], R7 ;  /* 0x0000800702007986 */ /* 0x000fe2000c101908 */
[----:B------:R-:W-:Y:S05]  /*04a0*/  EXIT ;  /* 0x000000000000794d */ /* 0x000fea0003800000 */
.L_x_24:
        /* <DEDUP_REMOVED lines=13> */
.L_x_27:


//--------------------- .nv.shared._Z12accessTimeMyPjS_jm --------------------------
	.section	.nv.shared._Z12accessTimeMyPjS_jm,"aw",@nobits
	.sectionflags	@""
	.align	4
.nv.shared._Z12accessTimeMyPjS_jm:
	.zero		3340


//--------------------- .nv.shared.reserved.0     --------------------------
	.section	.nv.shared.reserved.0,"aw",@nobits
	.weak		__nv_reservedSMEM_offset_0_alias
	.size		__nv_reservedSMEM_offset_0_alias, 0, 64
	.other		__nv_reservedSMEM_offset_0_alias,@"STO_CUDA_RESERVED_SHARED STV_DEFAULT"
__nv_reservedSMEM_offset_0_alias:
	.zero		0
	.zero		64


//--------------------- .nv.shared._Z11join_kernelPjS_mm --------------------------
	.section	.nv.shared._Z11join_kernelPjS_mm,"aw",@nobits
	.sectionflags	@""
	.align	4
.nv.shared._Z11join_kernelPjS_mm:
	.zero		3072


//--------------------- .nv.constant0._Z12accessTimeMyPjS_jm --------------------------
	.section	.nv.constant0._Z12accessTimeMyPjS_jm,"a",@progbits
	.sectionflags	@""
	.align	4
.nv.constant0._Z12accessTimeMyPjS_jm:
	.zero		928


//--------------------- .nv.constant0._Z4initPj   --------------------------
	.section	.nv.constant0._Z4initPj,"a",@progbits
	.sectionflags	@""
	.align	4
.nv.constant0._Z4initPj:
	.zero		904


//--------------------- .nv.constant0._Z11join_kernelPjS_mm --------------------------
	.section	.nv.constant0._Z11join_kernelPjS_mm,"a",@progbits
	.sectionflags	@""
	.align	4
.nv.constant0._Z11join_kernelPjS_mm:
	.zero		928


//--------------------- SYMBOLS --------------------------

	.type		.nv.reservedSmem.offset0,@object
	.size		.nv.reservedSmem.offset0,0x4
	.type		.nv.reservedSmem.cap,@object
	.size		.nv.reservedSmem.cap,0x4
